	.headerflags	@"EF_CUDA_TEXMODE_UNIFIED EF_CUDA_64BIT_ADDRESS EF_CUDA_ACCELERATORS EF_CUDA_SM90 EF_CUDA_VIRTUAL_SM(EF_CUDA_SM90)"
	.elftype	@"ET_EXEC"


//--------------------- .nv.info                  --------------------------
	.section	.nv.info,"",@"SHT_CUDA_INFO"
	.align	4


	//----- nvinfo : EIATTR_REGCOUNT
	.align		4
        /*0000*/ 	.byte	0x04, 0x2f
        /*0002*/ 	.short	(.L_2 - .L_1)
	.align		4
.L_1:
        /*0004*/ 	.word	index@(triton_poi_fused_elu_reflection_pad1d_3)
        /*0008*/ 	.word	0x0000000c


	//----- nvinfo : EIATTR_MIN_STACK_SIZE
	.align		4
.L_2:
        /*000c*/ 	.byte	0x04, 0x12
        /*000e*/ 	.short	(.L_4 - .L_3)
	.align		4
.L_3:
        /*0010*/ 	.word	index@(triton_poi_fused_elu_reflection_pad1d_3)
        /*0014*/ 	.word	0x00000000


	//----- nvinfo : EIATTR_FRAME_SIZE
	.align		4
.L_4:
        /*0018*/ 	.byte	0x04, 0x11
        /*001a*/ 	.short	(.L_6 - .L_5)
	.align		4
.L_5:
        /*001c*/ 	.word	index@(triton_poi_fused_elu_reflection_pad1d_3)
        /*0020*/ 	.word	0x00000000


	//----- nvinfo : EIATTR_MIN_STACK_SIZE
	.align		4
.L_6:
        /*0024*/ 	.byte	0x04, 0x12
        /*0026*/ 	.short	(.L_8 - .L_7)
	.align		4
.L_7:
        /*0028*/ 	.word	index@(triton_poi_fused_elu_reflection_pad1d_3)
        /*002c*/ 	.word	0x00000000
.L_8:


//--------------------- .nv.info.triton_poi_fused_elu_reflection_pad1d_3 --------------------------
	.section	.nv.info.triton_poi_fused_elu_reflection_pad1d_3,"",@"SHT_CUDA_INFO"
	.sectionflags	@""
	.align	4


	//----- nvinfo : EIATTR_CUDA_API_VERSION
	.align		4
        /*0000*/ 	.byte	0x04, 0x37
        /*0002*/ 	.short	(.L_10 - .L_9)
.L_9:
        /*0004*/ 	.word	0x0000007c


	//----- nvinfo : EIATTR_KPARAM_INFO
	.align		4
.L_10:
        /*0008*/ 	.byte	0x04, 0x17
        /*000a*/ 	.short	(.L_12 - .L_11)
.L_11:
        /*000c*/ 	.word	0x00000000
        /*0010*/ 	.short	0x0002
        /*0012*/ 	.short	0x0010
        /*0014*/ 	.byte	0x00, 0xf0, 0x11, 0x00


	//----- nvinfo : EIATTR_KPARAM_INFO
	.align		4
.L_12:
        /*0018*/ 	.byte	0x04, 0x17
        /*001a*/ 	.short	(.L_14 - .L_13)
.L_13:
        /*001c*/ 	.word	0x00000000
        /*0020*/ 	.short	0x0001
        /*0022*/ 	.short	0x0008
        /*0024*/ 	.byte	0x00, 0xf4, 0x21, 0x00


	//----- nvinfo : EIATTR_KPARAM_INFO
	.align		4
.L_14:
        /*0028*/ 	.byte	0x04, 0x17
        /*002a*/ 	.short	(.L_16 - .L_15)
.L_15:
        /*002c*/ 	.word	0x00000000
        /*0030*/ 	.short	0x0000
        /*0032*/ 	.short	0x0000
        /*0034*/ 	.byte	0x00, 0xf4, 0x21, 0x00


	//----- nvinfo : EIATTR_SPARSE_MMA_MASK
	.align		4
.L_16:
        /*0038*/ 	.byte	0x03, 0x50
        /*003a*/ 	.short	0x0000


	//----- nvinfo : EIATTR_MAXREG_COUNT
	.align		4
        /*003c*/ 	.byte	0x03, 0x1b
        /*003e*/ 	.short	0x00ff


	//----- nvinfo : EIATTR_EXIT_INSTR_OFFSETS
	.align		4
        /*0040*/ 	.byte	0x04, 0x1c
        /*0042*/ 	.short	(.L_18 - .L_17)


	//   ....[0]....
.L_17:
        /*0044*/ 	.word	0x000002c0


	//   ....[1]....
        /*0048*/ 	.word	0x000002e0


	//----- nvinfo : EIATTR_REQNTID
	.align		4
.L_18:
        /*004c*/ 	.byte	0x04, 0x10
        /*004e*/ 	.short	(.L_20 - .L_19)
.L_19:
        /*0050*/ 	.word	0x00000020
        /*0054*/ 	.word	0x00000001
        /*0058*/ 	.word	0x00000001


	//----- nvinfo : EIATTR_CRS_STACK_SIZE
	.align		4
.L_20:
        /*005c*/ 	.byte	0x04, 0x1e
        /*005e*/ 	.short	(.L_22 - .L_21)
.L_21:
        /*0060*/ 	.word	0x00000000


	//----- nvinfo : EIATTR_CBANK_PARAM_SIZE
	.align		4
.L_22:
        /*0064*/ 	.byte	0x03, 0x19
        /*0066*/ 	.short	0x0014


	//----- nvinfo : EIATTR_PARAM_CBANK
	.align		4
        /*0068*/ 	.byte	0x04, 0x0a
        /*006a*/ 	.short	(.L_24 - .L_23)
	.align		4
.L_23:
        /*006c*/ 	.word	index@(.nv.constant0.triton_poi_fused_elu_reflection_pad1d_3)
        /*0070*/ 	.short	0x0210
        /*0072*/ 	.short	0x0014


	//----- nvinfo : EIATTR_SW_WAR
	.align		4
.L_24:
        /*0074*/ 	.byte	0x04, 0x36
        /*0076*/ 	.short	(.L_26 - .L_25)
.L_25:
        /*0078*/ 	.word	0x00000008
.L_26:


//--------------------- .nv.callgraph             --------------------------
	.section	.nv.callgraph,"",@"SHT_CUDA_CALLGRAPH"
	.align	4
	.sectionentsize	8
	.align		4
        /*0000*/ 	.word	0x00000000
	.align		4
        /*0004*/ 	.word	0xffffffff
	.align		4
        /*0008*/ 	.word	0x00000000
	.align		4
        /*000c*/ 	.word	0xfffffffe
	.align		4
        /*0010*/ 	.word	0x00000000
	.align		4
        /*0014*/ 	.word	0xfffffffd
	.align		4
        /*0018*/ 	.word	0x00000000
	.align		4
        /*001c*/ 	.word	0xfffffffc


//--------------------- .nv.constant4             --------------------------
	.section	.nv.constant4,"a",@progbits
	.align	8
	.align		8
.nv.constant4:
        /*0000*/ 	.dword	_$_str


//--------------------- .text.triton_poi_fused_elu_reflection_pad1d_3 --------------------------
	.section	.text.triton_poi_fused_elu_reflection_pad1d_3,"ax",@progbits
	.align	128
        .global         triton_poi_fused_elu_reflection_pad1d_3
        .type           triton_poi_fused_elu_reflection_pad1d_3,@function
        .size           triton_poi_fused_elu_reflection_pad1d_3,(.L_x_3 - triton_poi_fused_elu_reflection_pad1d_3)
        .other          triton_poi_fused_elu_reflection_pad1d_3,@"STO_CUDA_ENTRY STV_DEFAULT"
triton_poi_fused_elu_reflection_pad1d_3:
.text.triton_poi_fused_elu_reflection_pad1d_3:
[----:B------:R-:W0:Y:S02]  /*0000*/  LDC R1, c[0x0][0x28] ;  /* 0x00000a00ff017b82 */ /* 0x000e240000000800 */
[----:B------:R-:W1:Y:S01]  /*0010*/  S2R R0, SR_TID.X ;  /* 0x0000000000007919 */ /* 0x000e620000002100 */
[----:B------:R-:W-:Y:S01]  /*0020*/  ULDC.64 UR4, c[0x0][0x208] ;  /* 0x0000820000047ab9 */ /* 0x000fe20000000a00 */
[----:B------:R-:W-:Y:S01]  /*0030*/  BSSY B0, `(.L_x_0) ;  /* 0x000000a000007945 */ /* 0x000fe20003800000 */
[----:B------:R-:W2:Y:S01]  /*0040*/  S2R R5, SR_CTAID.X ;  /* 0x0000000000057919 */ /* 0x000ea20000002500 */
[----:B-1----:R-:W-:-:S04]  /*0050*/  LOP3.LUT R0, R0, 0x1f, RZ, 0xc0, !PT ;  /* 0x0000001f00007812 */ /* 0x002fc800078ec0ff */
[----:B--2---:R-:W-:Y:S01]  /*0060*/  LEA R5, R5, R0, 0x5 ;  /* 0x0000000005057211 */ /* 0x004fe200078e28ff */
[----:B------:R-:W-:-:S03]  /*0070*/  HFMA2.MMA R0, -RZ, RZ, 0, 0 ;  /* 0x00000000ff007435 */ /* 0x000fc600000001ff */
[----:B------:R-:W-:-:S13]  /*0080*/  ISETP.GE.AND P0, PT, R5, 0x20, PT ;  /* 0x000000200500780c */ /* 0x000fda0003f06270 */
[----:B------:R-:W-:Y:S05]  /*0090*/  @P0 BRA `(.L_x_1) ;  /* 0x00000000000c0947 */ /* 0x000fea0003800000 */
[----:B------:R-:W1:Y:S02]  /*00a0*/  LDC.64 R2, c[0x0][0x210] ;  /* 0x00008400ff027b82 */ /* 0x000e640000000a00 */
[----:B-1----:R-:W-:-:S05]  /*00b0*/  IMAD.WIDE R2, R5, 0x4, R2 ;  /* 0x0000000405027825 */ /* 0x002fca00078e0202 */
[----:B------:R1:W5:Y:S02]  /*00c0*/  LDG.E R0, desc[UR4][R2.64] ;  /* 0x0000000402007981 */ /* 0x000364000c1e1900 */
.L_x_1:
[----:B------:R-:W-:Y:S05]  /*00d0*/  BSYNC B0 ;  /* 0x0000000000007941 */ /* 0x000fea0003800000 */
.L_x_0:
[C---:B-1---5:R-:W-:Y:S01]  /*00e0*/  FMUL R2, R0.reuse, 1.4426950216293334961 ;  /* 0x3fb8aa3b00027820 */ /* 0x062fe20000400000 */
[----:B------:R-:W-:Y:S01]  /*00f0*/  FADD.FTZ R3, |R0|, -RZ ;  /* 0x800000ff00037221 */ /* 0x000fe20000010200 */
[----:B------:R-:W-:-:S04]  /*0100*/  MOV R8, 0x3ab5ebe6 ;  /* 0x3ab5ebe600087802 */ /* 0x000fc80000000f00 */
[----:B------:R-:W1:Y:S01]  /*0110*/  FRND R2, R2 ;  /* 0x0000000200027307 */ /* 0x000e620000201000 */
[----:B------:R-:W-:-:S04]  /*0120*/  FSETP.GEU.AND P1, PT, R3, 0.40999999642372131348, PT ;  /* 0x3ed1eb850300780b */ /* 0x000fc80003f2e000 */
[----:B-1----:R-:W-:Y:S02]  /*0130*/  FSEL R3, R2, RZ, P1 ;  /* 0x000000ff02037208 */ /* 0x002fe40000800000 */
[----:B------:R-:W-:Y:S02]  /*0140*/  FSETP.NEU.AND P1, PT, R0, RZ, PT ;  /* 0x000000ff0000720b */ /* 0x000fe40003f2d000 */
[C---:B------:R-:W-:Y:S01]  /*0150*/  FSETP.NEU.AND P2, PT, R3.reuse, 128, PT ;  /* 0x430000000300780b */ /* 0x040fe20003f4d000 */
[----:B------:R-:W-:-:S04]  /*0160*/  FFMA.FTZ R4, -R3, 0.693145751953125, R0 ;  /* 0x3f31720003047823 */ /* 0x000fc80000010100 */
[C---:B------:R-:W-:Y:S01]  /*0170*/  FFMA.FTZ R7, -R3.reuse, 1.428606765330187045e-06, R4 ;  /* 0x35bfbe8e03077823 */ /* 0x040fe20000010104 */
[----:B------:R-:W-:Y:S02]  /*0180*/  FSEL R4, R3, 127, P2 ;  /* 0x42fe000003047808 */ /* 0x000fe40001000000 */
[----:B------:R-:W1:Y:S01]  /*0190*/  LDC.64 R2, c[0x0][0x218] ;  /* 0x00008600ff027b82 */ /* 0x000e620000000a00 */
[C---:B------:R-:W-:Y:S01]  /*01a0*/  FFMA.FTZ R8, R7.reuse, R8, 0.0083824126049876213074 ;  /* 0x3c09566307087423 */ /* 0x040fe20000010008 */
[----:B------:R-:W2:Y:S01]  /*01b0*/  MUFU.EX2 R6, R4 ;  /* 0x0000000400067308 */ /* 0x000ea20000000800 */
[----:B------:R-:W-:Y:S02]  /*01c0*/  FSETP.GEU.AND P3, PT, R4, -25, PT ;  /* 0xc1c800000400780b */ /* 0x000fe40003f6e000 */
[----:B------:R-:W-:-:S04]  /*01d0*/  FFMA.FTZ R8, R7, R8, 0.041667830199003219604 ;  /* 0x3d2aabe307087423 */ /* 0x000fc80000010008 */
[----:B------:R-:W-:-:S04]  /*01e0*/  FFMA.FTZ R8, R7, R8, 0.16666397452354431152 ;  /* 0x3e2aa9f607087423 */ /* 0x000fc80000010008 */
[----:B------:R-:W-:-:S04]  /*01f0*/  FFMA.FTZ R8, R7, R8, 0.49999994039535522461 ;  /* 0x3efffffe07087423 */ /* 0x000fc80000010008 */
[----:B------:R-:W-:Y:S01]  /*0200*/  FMUL R8, R7, R8 ;  /* 0x0000000807087220 */ /* 0x000fe20000400000 */
[----:B--2---:R-:W-:-:S03]  /*0210*/  FADD R9, R6, -1 ;  /* 0xbf80000006097421 */ /* 0x004fc60000000000 */
[----:B------:R-:W-:Y:S01]  /*0220*/  FFMA.FTZ R7, R7, R8, R7 ;  /* 0x0000000807077223 */ /* 0x000fe20000010007 */
[----:B-1----:R-:W-:-:S04]  /*0230*/  IMAD.WIDE R2, R5, 0x4, R2 ;  /* 0x0000000405027825 */ /* 0x002fc800078e0202 */
[----:B------:R-:W-:-:S04]  /*0240*/  FFMA.FTZ R6, R6, R7, R9 ;  /* 0x0000000706067223 */ /* 0x000fc80000010009 */
[----:B------:R-:W-:Y:S01]  /*0250*/  @!P2 FADD R6, R6, R6 ;  /* 0x000000060606a221 */ /* 0x000fe20000000000 */
[----:B------:R-:W-:-:S04]  /*0260*/  FSETP.GT.AND P2, PT, R4, 128, PT ;  /* 0x430000000400780b */ /* 0x000fc80003f44000 */
[----:B------:R-:W-:-:S04]  /*0270*/  FSEL R6, R6, +INF , !P2 ;  /* 0x7f80000006067808 */ /* 0x000fc80005000000 */
[----:B------:R-:W-:Y:S01]  /*0280*/  FSEL R7, R6, -1, P3 ;  /* 0xbf80000006077808 */ /* 0x000fe20001800000 */
[C---:B------:R-:W-:Y:S01]  /*0290*/  @!P1 FADD R7, R0.reuse, R0 ;  /* 0x0000000000079221 */ /* 0x040fe20000000000 */
[----:B------:R-:W-:-:S04]  /*02a0*/  FSETP.GT.AND P1, PT, R0, RZ, PT ;  /* 0x000000ff0000720b */ /* 0x000fc80003f24000 */
[----:B------:R-:W-:Y:S01]  /*02b0*/  FSEL R7, R0, R7, P1 ;  /* 0x0000000700077208 */ /* 0x000fe20000800000 */
[----:B------:R-:W-:Y:S08]  /*02c0*/  @P0 EXIT ;  /* 0x000000000000094d */ /* 0x000ff00003800000 */
[----:B------:R-:W-:Y:S01]  /*02d0*/  STG.E desc[UR4][R2.64], R7 ;  /* 0x0000000702007986 */ /* 0x000fe2000c101904 */
[----:B------:R-:W-:Y:S05]  /*02e0*/  EXIT ;  /* 0x000000000000794d */ /* 0x000fea0003800000 */
.L_x_2:
[----:B------:R-:W-:-:S00]  /*02f0*/  BRA `(.L_x_2) ;  /* 0xfffffffc00fc7947 */ /* 0x000fc0000383ffff */
[----:B------:R-:W-:-:S00]  /*0300*/  NOP ;  /* 0x0000000000007918 */ /* 0x000fc00000000000 */
[----:B------:R-:W-:-:S00]  /*0310*/  NOP ;  /* 0x0000000000007918 */ /* 0x000fc00000000000 */
[----:B------:R-:W-:-:S00]  /*0320*/  NOP ;  /* 0x0000000000007918 */ /* 0x000fc00000000000 */
[----:B------:R-:W-:-:S00]  /*0330*/  NOP ;  /* 0x0000000000007918 */ /* 0x000fc00000000000 */
[----:B------:R-:W-:-:S00]  /*0340*/  NOP ;  /* 0x0000000000007918 */ /* 0x000fc00000000000 */
[----:B------:R-:W-:-:S00]  /*0350*/  NOP ;  /* 0x0000000000007918 */ /* 0x000fc00000000000 */
[----:B------:R-:W-:-:S00]  /*0360*/  NOP ;  /* 0x0000000000007918 */ /* 0x000fc00000000000 */
[----:B------:R-:W-:-:S00]  /*0370*/  NOP ;  /* 0x0000000000007918 */ /* 0x000fc00000000000 */
.L_x_3:


//--------------------- .nv.global.init           --------------------------
	.section	.nv.global.init,"aw",@progbits
.nv.global.init:
	.type		_$_str,@object
	.size		_$_str,(.L_0 - _$_str)
_$_str:
        /*0000*/ 	.byte	0x5f, 0x5f, 0x43, 0x55, 0x44, 0x41, 0x5f, 0x46, 0x54, 0x5a, 0x00
.L_0:


//--------------------- .nv.constant0.triton_poi_fused_elu_reflection_pad1d_3 --------------------------
	.section	.nv.constant0.triton_poi_fused_elu_reflection_pad1d_3,"a",@progbits
	.sectionflags	@""
	.align	4
.nv.constant0.triton_poi_fused_elu_reflection_pad1d_3:
	.zero		548
